//
// Generated by NVIDIA NVVM Compiler
//
// Compiler Build ID: CL-36424714
// Cuda compilation tools, release 13.0, V13.0.88
// Based on NVVM 20.0.0
//

.version 9.0
.target sm_100
.address_size 64

	// .globl	_Z13conv2d_kernelPfS_S_iii4dim3ii

.visible .entry _Z13conv2d_kernelPfS_S_iii4dim3ii(
	.param .u64 .ptr .align 1 _Z13conv2d_kernelPfS_S_iii4dim3ii_param_0,
	.param .u64 .ptr .align 1 _Z13conv2d_kernelPfS_S_iii4dim3ii_param_1,
	.param .u64 .ptr .align 1 _Z13conv2d_kernelPfS_S_iii4dim3ii_param_2,
	.param .u32 _Z13conv2d_kernelPfS_S_iii4dim3ii_param_3,
	.param .u32 _Z13conv2d_kernelPfS_S_iii4dim3ii_param_4,
	.param .u32 _Z13conv2d_kernelPfS_S_iii4dim3ii_param_5,
	.param .align 4 .b8 _Z13conv2d_kernelPfS_S_iii4dim3ii_param_6[12],
	.param .u32 _Z13conv2d_kernelPfS_S_iii4dim3ii_param_7,
	.param .u32 _Z13conv2d_kernelPfS_S_iii4dim3ii_param_8
)
{
	.reg .pred 	%p<88>;
	.reg .b32 	%r<65>;
	.reg .b32 	%f<99>;
	.reg .b64 	%rd<55>;

	ld.param.u64 	%rd8, [_Z13conv2d_kernelPfS_S_iii4dim3ii_param_0];
	ld.param.u64 	%rd9, [_Z13conv2d_kernelPfS_S_iii4dim3ii_param_1];
	ld.param.u64 	%rd7, [_Z13conv2d_kernelPfS_S_iii4dim3ii_param_2];
	ld.param.u32 	%r26, [_Z13conv2d_kernelPfS_S_iii4dim3ii_param_3];
	ld.param.u32 	%r27, [_Z13conv2d_kernelPfS_S_iii4dim3ii_param_4];
	ld.param.u32 	%r28, [_Z13conv2d_kernelPfS_S_iii4dim3ii_param_5];
	cvta.to.global.u64 	%rd1, %rd9;
	cvta.to.global.u64 	%rd2, %rd8;
	mov.u32 	%r29, %ctaid.y;
	mov.u32 	%r30, %ntid.y;
	mov.u32 	%r31, %ctaid.x;
	mov.u32 	%r32, %ntid.x;
	mov.u32 	%r33, %tid.y;
	mov.u32 	%r34, %tid.x;
	mad.lo.s32 	%r1, %r29, %r30, %r33;
	mad.lo.s32 	%r2, %r31, %r32, %r34;
	setp.lt.s32 	%p2, %r26, 1;
	mov.f32 	%f77, 0f00000000;
	@%p2 bra 	$L__BB0_43;
	add.s32 	%r36, %r26, -1;
	shr.u32 	%r37, %r36, 1;
	sub.s32 	%r3, %r1, %r37;
	sub.s32 	%r4, %r2, %r37;
	and.b32  	%r5, %r26, 7;
	add.s32 	%r6, %r5, -1;
	and.b32  	%r7, %r26, 3;
	and.b32  	%r8, %r26, 2147483640;
	and.b32  	%r9, %r26, 1;
	mov.f32 	%f77, 0f00000000;
	mov.b32 	%r60, 0;
$L__BB0_2:
	setp.lt.u32 	%p3, %r26, 8;
	add.s32 	%r39, %r3, %r60;
	mul.lo.s32 	%r11, %r39, %r28;
	mul.lo.s32 	%r12, %r60, %r26;
	setp.gt.s32 	%p4, %r39, -1;
	setp.lt.s32 	%p5, %r39, %r27;
	and.pred  	%p1, %p4, %p5;
	mov.b32 	%r63, 0;
	@%p3 bra 	$L__BB0_21;
	mov.b32 	%r61, 0;
	cvt.s64.s32 	%rd14, %r11;
$L__BB0_4:
	.pragma "nounroll";
	add.s32 	%r14, %r4, %r61;
	setp.gt.s32 	%p6, %r14, -1;
	setp.lt.s32 	%p7, %r14, %r28;
	and.pred  	%p8, %p6, %p7;
	and.pred  	%p9, %p8, %p1;
	not.pred 	%p10, %p9;
	@%p10 bra 	$L__BB0_6;
	add.s32 	%r41, %r14, %r11;
	mul.wide.s32 	%rd10, %r41, 4;
	add.s64 	%rd11, %rd2, %rd10;
	ld.global.f32 	%f43, [%rd11];
	add.s32 	%r42, %r61, %r12;
	mul.wide.u32 	%rd12, %r42, 4;
	add.s64 	%rd13, %rd1, %rd12;
	ld.global.f32 	%f44, [%rd13];
	fma.rn.f32 	%f77, %f43, %f44, %f77;
$L__BB0_6:
	add.s32 	%r43, %r14, 1;
	setp.gt.s32 	%p11, %r43, -1;
	setp.lt.s32 	%p12, %r43, %r28;
	and.pred  	%p13, %p11, %p12;
	and.pred  	%p14, %p13, %p1;
	cvt.s64.s32 	%rd15, %r14;
	add.s64 	%rd16, %rd15, %rd14;
	shl.b64 	%rd17, %rd16, 2;
	add.s64 	%rd3, %rd2, %rd17;
	cvt.u64.u32 	%rd18, %r12;
	cvt.u64.u32 	%rd19, %r61;
	add.s64 	%rd20, %rd19, %rd18;
	shl.b64 	%rd21, %rd20, 2;
	add.s64 	%rd4, %rd1, %rd21;
	not.pred 	%p15, %p14;
	@%p15 bra 	$L__BB0_8;
	ld.global.f32 	%f45, [%rd3+4];
	ld.global.f32 	%f46, [%rd4+4];
	fma.rn.f32 	%f77, %f45, %f46, %f77;
$L__BB0_8:
	add.s32 	%r44, %r14, 2;
	setp.gt.s32 	%p16, %r44, -1;
	setp.lt.s32 	%p17, %r44, %r28;
	and.pred  	%p18, %p16, %p17;
	and.pred  	%p19, %p18, %p1;
	not.pred 	%p20, %p19;
	@%p20 bra 	$L__BB0_10;
	ld.global.f32 	%f47, [%rd3+8];
	ld.global.f32 	%f48, [%rd4+8];
	fma.rn.f32 	%f77, %f47, %f48, %f77;
$L__BB0_10:
	add.s32 	%r45, %r14, 3;
	setp.gt.s32 	%p21, %r45, -1;
	setp.lt.s32 	%p22, %r45, %r28;
	and.pred  	%p23, %p21, %p22;
	and.pred  	%p24, %p23, %p1;
	not.pred 	%p25, %p24;
	@%p25 bra 	$L__BB0_12;
	ld.global.f32 	%f49, [%rd3+12];
	ld.global.f32 	%f50, [%rd4+12];
	fma.rn.f32 	%f77, %f49, %f50, %f77;
$L__BB0_12:
	add.s32 	%r46, %r14, 4;
	setp.gt.s32 	%p26, %r46, -1;
	setp.lt.s32 	%p27, %r46, %r28;
	and.pred  	%p28, %p26, %p27;
	and.pred  	%p29, %p28, %p1;
	not.pred 	%p30, %p29;
	@%p30 bra 	$L__BB0_14;
	ld.global.f32 	%f51, [%rd3+16];
	ld.global.f32 	%f52, [%rd4+16];
	fma.rn.f32 	%f77, %f51, %f52, %f77;
$L__BB0_14:
	add.s32 	%r47, %r14, 5;
	setp.gt.s32 	%p31, %r47, -1;
	setp.lt.s32 	%p32, %r47, %r28;
	and.pred  	%p33, %p31, %p32;
	and.pred  	%p34, %p33, %p1;
	not.pred 	%p35, %p34;
	@%p35 bra 	$L__BB0_16;
	ld.global.f32 	%f53, [%rd3+20];
	ld.global.f32 	%f54, [%rd4+20];
	fma.rn.f32 	%f77, %f53, %f54, %f77;
$L__BB0_16:
	add.s32 	%r48, %r14, 6;
	setp.gt.s32 	%p36, %r48, -1;
	setp.lt.s32 	%p37, %r48, %r28;
	and.pred  	%p38, %p36, %p37;
	and.pred  	%p39, %p38, %p1;
	not.pred 	%p40, %p39;
	@%p40 bra 	$L__BB0_18;
	ld.global.f32 	%f55, [%rd3+24];
	ld.global.f32 	%f56, [%rd4+24];
	fma.rn.f32 	%f77, %f55, %f56, %f77;
$L__BB0_18:
	add.s32 	%r49, %r14, 7;
	setp.gt.s32 	%p41, %r49, -1;
	setp.lt.s32 	%p42, %r49, %r28;
	and.pred  	%p43, %p41, %p42;
	and.pred  	%p44, %p43, %p1;
	not.pred 	%p45, %p44;
	@%p45 bra 	$L__BB0_20;
	ld.global.f32 	%f57, [%rd3+28];
	ld.global.f32 	%f58, [%rd4+28];
	fma.rn.f32 	%f77, %f57, %f58, %f77;
$L__BB0_20:
	add.s32 	%r61, %r61, 8;
	setp.ne.s32 	%p46, %r61, %r8;
	mov.u32 	%r63, %r8;
	@%p46 bra 	$L__BB0_4;
$L__BB0_21:
	setp.eq.s32 	%p47, %r5, 0;
	@%p47 bra 	$L__BB0_42;
	setp.lt.u32 	%p48, %r6, 3;
	@%p48 bra 	$L__BB0_32;
	add.s32 	%r17, %r4, %r63;
	setp.gt.s32 	%p49, %r17, -1;
	setp.lt.s32 	%p50, %r17, %r28;
	and.pred  	%p51, %p49, %p50;
	and.pred  	%p52, %p51, %p1;
	not.pred 	%p53, %p52;
	@%p53 bra 	$L__BB0_25;
	add.s32 	%r50, %r17, %r11;
	mul.wide.s32 	%rd22, %r50, 4;
	add.s64 	%rd23, %rd2, %rd22;
	ld.global.f32 	%f60, [%rd23];
	add.s32 	%r51, %r63, %r12;
	mul.wide.u32 	%rd24, %r51, 4;
	add.s64 	%rd25, %rd1, %rd24;
	ld.global.f32 	%f61, [%rd25];
	fma.rn.f32 	%f77, %f60, %f61, %f77;
$L__BB0_25:
	add.s32 	%r52, %r17, 1;
	setp.gt.s32 	%p54, %r52, -1;
	setp.lt.s32 	%p55, %r52, %r28;
	and.pred  	%p56, %p54, %p55;
	and.pred  	%p57, %p56, %p1;
	cvt.s64.s32 	%rd26, %r11;
	cvt.s64.s32 	%rd27, %r17;
	add.s64 	%rd28, %rd27, %rd26;
	shl.b64 	%rd29, %rd28, 2;
	add.s64 	%rd5, %rd2, %rd29;
	cvt.u64.u32 	%rd30, %r12;
	cvt.u64.u32 	%rd31, %r63;
	add.s64 	%rd32, %rd31, %rd30;
	shl.b64 	%rd33, %rd32, 2;
	add.s64 	%rd6, %rd1, %rd33;
	not.pred 	%p58, %p57;
	@%p58 bra 	$L__BB0_27;
	ld.global.f32 	%f62, [%rd5+4];
	ld.global.f32 	%f63, [%rd6+4];
	fma.rn.f32 	%f77, %f62, %f63, %f77;
$L__BB0_27:
	add.s32 	%r53, %r17, 2;
	setp.gt.s32 	%p59, %r53, -1;
	setp.lt.s32 	%p60, %r53, %r28;
	and.pred  	%p61, %p59, %p60;
	and.pred  	%p62, %p61, %p1;
	not.pred 	%p63, %p62;
	@%p63 bra 	$L__BB0_29;
	ld.global.f32 	%f64, [%rd5+8];
	ld.global.f32 	%f65, [%rd6+8];
	fma.rn.f32 	%f77, %f64, %f65, %f77;
$L__BB0_29:
	add.s32 	%r54, %r17, 3;
	setp.gt.s32 	%p64, %r54, -1;
	setp.lt.s32 	%p65, %r54, %r28;
	and.pred  	%p66, %p64, %p65;
	and.pred  	%p67, %p66, %p1;
	not.pred 	%p68, %p67;
	@%p68 bra 	$L__BB0_31;
	ld.global.f32 	%f66, [%rd5+12];
	ld.global.f32 	%f67, [%rd6+12];
	fma.rn.f32 	%f77, %f66, %f67, %f77;
$L__BB0_31:
	add.s32 	%r63, %r63, 4;
$L__BB0_32:
	setp.eq.s32 	%p69, %r7, 0;
	@%p69 bra 	$L__BB0_42;
	setp.eq.s32 	%p70, %r7, 1;
	@%p70 bra 	$L__BB0_39;
	add.s32 	%r20, %r4, %r63;
	setp.gt.s32 	%p71, %r20, -1;
	setp.lt.s32 	%p72, %r20, %r28;
	and.pred  	%p73, %p71, %p72;
	and.pred  	%p74, %p73, %p1;
	not.pred 	%p75, %p74;
	@%p75 bra 	$L__BB0_36;
	add.s32 	%r55, %r20, %r11;
	mul.wide.s32 	%rd34, %r55, 4;
	add.s64 	%rd35, %rd2, %rd34;
	ld.global.f32 	%f69, [%rd35];
	add.s32 	%r56, %r63, %r12;
	mul.wide.u32 	%rd36, %r56, 4;
	add.s64 	%rd37, %rd1, %rd36;
	ld.global.f32 	%f70, [%rd37];
	fma.rn.f32 	%f77, %f69, %f70, %f77;
$L__BB0_36:
	add.s32 	%r57, %r20, 1;
	setp.gt.s32 	%p76, %r57, -1;
	setp.lt.s32 	%p77, %r57, %r28;
	and.pred  	%p78, %p76, %p77;
	and.pred  	%p79, %p78, %p1;
	not.pred 	%p80, %p79;
	@%p80 bra 	$L__BB0_38;
	cvt.s64.s32 	%rd38, %r11;
	cvt.s64.s32 	%rd39, %r20;
	add.s64 	%rd40, %rd39, %rd38;
	shl.b64 	%rd41, %rd40, 2;
	add.s64 	%rd42, %rd2, %rd41;
	ld.global.f32 	%f71, [%rd42+4];
	cvt.u64.u32 	%rd43, %r12;
	cvt.u64.u32 	%rd44, %r63;
	add.s64 	%rd45, %rd44, %rd43;
	shl.b64 	%rd46, %rd45, 2;
	add.s64 	%rd47, %rd1, %rd46;
	ld.global.f32 	%f72, [%rd47+4];
	fma.rn.f32 	%f77, %f71, %f72, %f77;
$L__BB0_38:
	add.s32 	%r63, %r63, 2;
$L__BB0_39:
	setp.eq.s32 	%p81, %r9, 0;
	@%p81 bra 	$L__BB0_42;
	add.s32 	%r58, %r4, %r63;
	add.s32 	%r23, %r58, %r11;
	add.s32 	%r24, %r63, %r12;
	setp.gt.s32 	%p82, %r58, -1;
	setp.lt.s32 	%p83, %r58, %r28;
	and.pred  	%p84, %p82, %p83;
	and.pred  	%p85, %p84, %p1;
	not.pred 	%p86, %p85;
	@%p86 bra 	$L__BB0_42;
	mul.wide.s32 	%rd48, %r23, 4;
	add.s64 	%rd49, %rd2, %rd48;
	ld.global.f32 	%f73, [%rd49];
	mul.wide.u32 	%rd50, %r24, 4;
	add.s64 	%rd51, %rd1, %rd50;
	ld.global.f32 	%f74, [%rd51];
	fma.rn.f32 	%f77, %f73, %f74, %f77;
$L__BB0_42:
	add.s32 	%r60, %r60, 1;
	setp.ne.s32 	%p87, %r60, %r26;
	@%p87 bra 	$L__BB0_2;
$L__BB0_43:
	cvta.to.global.u64 	%rd52, %rd7;
	mad.lo.s32 	%r59, %r28, %r1, %r2;
	mul.wide.s32 	%rd53, %r59, 4;
	add.s64 	%rd54, %rd52, %rd53;
	st.global.f32 	[%rd54], %f77;
	ret;

}


// ===== COMPILED SASS (sm_100) =====

	.target	sm_100

	.elftype	@"ET_EXEC"


//--------------------- .note.nv.tkinfo           --------------------------
	.section	.note.nv.tkinfo,"",@"SHT_NOTE"
	.sectionflags	@"SHF_NOTE_NV_TKINFO"
	.tkinfo
        /*0018*/ 	.word	0x00000002
        /*0030*/ 	.string	""
        /*0030*/ 	.string	"ptxas"
        /*0030*/ 	.string	"Cuda compilation tools, release 13.0, V13.0.88"
        /*0030*/ 	.string	"Build cuda_13.0.r13.0/compiler.36424714_0"
        /*0030*/ 	.string	"-arch sm_100 -m 64 "



//--------------------- .note.nv.cuinfo           --------------------------
	.section	.note.nv.cuinfo,"",@"SHT_NOTE"
	.sectionflags	@"SHF_NOTE_NV_CUINFO"
        /*0018*/ 	.short	0x0002
        /*001a*/ 	.short	0x0064
        /*001c*/ 	.short	0x0082
	.zero		2


//--------------------- .nv.info                  --------------------------
	.section	.nv.info,"",@"SHT_CUDA_INFO"
	.align	4


	//----- nvinfo : EIATTR_REGCOUNT
	.align		4
        /*0000*/ 	.byte	0x04, 0x2f
        /*0002*/ 	.short	(.L_1 - .L_0)
	.align		4
.L_0:
        /*0004*/ 	.word	index@(_Z13conv2d_kernelPfS_S_iii4dim3ii)
        /*0008*/ 	.word	0x0000001e


	//----- nvinfo : EIATTR_FRAME_SIZE
	.align		4
.L_1:
        /*000c*/ 	.byte	0x04, 0x11
        /*000e*/ 	.short	(.L_3 - .L_2)
	.align		4
.L_2:
        /*0010*/ 	.word	index@(_Z13conv2d_kernelPfS_S_iii4dim3ii)
        /*0014*/ 	.word	0x00000000


	//----- nvinfo : EIATTR_MIN_STACK_SIZE
	.align		4
.L_3:
        /*0018*/ 	.byte	0x04, 0x12
        /*001a*/ 	.short	(.L_5 - .L_4)
	.align		4
.L_4:
        /*001c*/ 	.word	index@(_Z13conv2d_kernelPfS_S_iii4dim3ii)
        /*0020*/ 	.word	0x00000000
.L_5:


//--------------------- .nv.compat                --------------------------
	.section	.nv.compat,"",@"SHT_CUDA_COMPAT_INFO"
	.align	4
        /*0000*/ 	.byte	0x02, 0x09, 0x00, 0x00, 0x02, 0x02, 0x01, 0x00, 0x02, 0x05, 0x05, 0x00, 0x03, 0x07, 0x01, 0x01
        /*0010*/ 	.byte	0x02, 0x03, 0x00, 0x00, 0x02, 0x06, 0x01, 0x00, 0x04, 0x0b, 0x08, 0x00, 0x09, 0x00, 0x00, 0x00
        /*0020*/ 	.byte	0x00, 0x00, 0x00, 0x00


//--------------------- .nv.info._Z13conv2d_kernelPfS_S_iii4dim3ii --------------------------
	.section	.nv.info._Z13conv2d_kernelPfS_S_iii4dim3ii,"",@"SHT_CUDA_INFO"
	.sectionflags	@""
	.align	4


	//----- nvinfo : EIATTR_CUDA_API_VERSION
	.align		4
        /*0000*/ 	.byte	0x04, 0x37
        /*0002*/ 	.short	(.L_7 - .L_6)
.L_6:
        /*0004*/ 	.word	0x00000082


	//----- nvinfo : EIATTR_KPARAM_INFO
	.align		4
.L_7:
        /*0008*/ 	.byte	0x04, 0x17
        /*000a*/ 	.short	(.L_9 - .L_8)
.L_8:
        /*000c*/ 	.word	0x00000000
        /*0010*/ 	.short	0x0008
        /*0012*/ 	.short	0x0034
        /*0014*/ 	.byte	0x00, 0xf0, 0x11, 0x00


	//----- nvinfo : EIATTR_KPARAM_INFO
	.align		4
.L_9:
        /*0018*/ 	.byte	0x04, 0x17
        /*001a*/ 	.short	(.L_11 - .L_10)
.L_10:
        /*001c*/ 	.word	0x00000000
        /*0020*/ 	.short	0x0007
        /*0022*/ 	.short	0x0030
        /*0024*/ 	.byte	0x00, 0xf0, 0x11, 0x00


	//----- nvinfo : EIATTR_KPARAM_INFO
	.align		4
.L_11:
        /*0028*/ 	.byte	0x04, 0x17
        /*002a*/ 	.short	(.L_13 - .L_12)
.L_12:
        /*002c*/ 	.word	0x00000000
        /*0030*/ 	.short	0x0006
        /*0032*/ 	.short	0x0024
        /*0034*/ 	.byte	0x00, 0xf0, 0x31, 0x00


	//----- nvinfo : EIATTR_KPARAM_INFO
	.align		4
.L_13:
        /*0038*/ 	.byte	0x04, 0x17
        /*003a*/ 	.short	(.L_15 - .L_14)
.L_14:
        /*003c*/ 	.word	0x00000000
        /*0040*/ 	.short	0x0005
        /*0042*/ 	.short	0x0020
        /*0044*/ 	.byte	0x00, 0xf0, 0x11, 0x00


	//----- nvinfo : EIATTR_KPARAM_INFO
	.align		4
.L_15:
        /*0048*/ 	.byte	0x04, 0x17
        /*004a*/ 	.short	(.L_17 - .L_16)
.L_16:
        /*004c*/ 	.word	0x00000000
        /*0050*/ 	.short	0x0004
        /*0052*/ 	.short	0x001c
        /*0054*/ 	.byte	0x00, 0xf0, 0x11, 0x00


	//----- nvinfo : EIATTR_KPARAM_INFO
	.align		4
.L_17:
        /*0058*/ 	.byte	0x04, 0x17
        /*005a*/ 	.short	(.L_19 - .L_18)
.L_18:
        /*005c*/ 	.word	0x00000000
        /*0060*/ 	.short	0x0003
        /*0062*/ 	.short	0x0018
        /*0064*/ 	.byte	0x00, 0xf0, 0x11, 0x00


	//----- nvinfo : EIATTR_KPARAM_INFO
	.align		4
.L_19:
        /*0068*/ 	.byte	0x04, 0x17
        /*006a*/ 	.short	(.L_21 - .L_20)
.L_20:
        /*006c*/ 	.word	0x00000000
        /*0070*/ 	.short	0x0002
        /*0072*/ 	.short	0x0010
        /*0074*/ 	.byte	0x00, 0xf5, 0x21, 0x00


	//----- nvinfo : EIATTR_KPARAM_INFO
	.align		4
.L_21:
        /*0078*/ 	.byte	0x04, 0x17
        /*007a*/ 	.short	(.L_23 - .L_22)
.L_22:
        /*007c*/ 	.word	0x00000000
        /*0080*/ 	.short	0x0001
        /*0082*/ 	.short	0x0008
        /*0084*/ 	.byte	0x00, 0xf5, 0x21, 0x00


	//----- nvinfo : EIATTR_KPARAM_INFO
	.align		4
.L_23:
        /*0088*/ 	.byte	0x04, 0x17
        /*008a*/ 	.short	(.L_25 - .L_24)
.L_24:
        /*008c*/ 	.word	0x00000000
        /*0090*/ 	.short	0x0000
        /*0092*/ 	.short	0x0000
        /*0094*/ 	.byte	0x00, 0xf5, 0x21, 0x00


	//----- nvinfo : EIATTR_SPARSE_MMA_MASK
	.align		4
.L_25:
        /*0098*/ 	.byte	0x03, 0x50
        /*009a*/ 	.short	0x0000


	//----- nvinfo : EIATTR_MAXREG_COUNT
	.align		4
        /*009c*/ 	.byte	0x03, 0x1b
        /*009e*/ 	.short	0x00ff


	//----- nvinfo : EIATTR_MERCURY_ISA_VERSION
	.align		4
        /*00a0*/ 	.byte	0x03, 0x5f
        /*00a2*/ 	.short	0x0101


	//----- nvinfo : EIATTR_VRC_CTA_INIT_COUNT
	.align		4
        /*00a4*/ 	.byte	0x02, 0x4a
	.zero		1
	.zero		1


	//----- nvinfo : EIATTR_EXIT_INSTR_OFFSETS
	.align		4
        /*00a8*/ 	.byte	0x04, 0x1c
        /*00aa*/ 	.short	(.L_27 - .L_26)


	//   ....[0]....
.L_26:
        /*00ac*/ 	.word	0x00000e20


	//----- nvinfo : EIATTR_CRS_STACK_SIZE
	.align		4
.L_27:
        /*00b0*/ 	.byte	0x04, 0x1e
        /*00b2*/ 	.short	(.L_29 - .L_28)
.L_28:
        /*00b4*/ 	.word	0x00000000


	//----- nvinfo : EIATTR_CBANK_PARAM_SIZE
	.align		4
.L_29:
        /*00b8*/ 	.byte	0x03, 0x19
        /*00ba*/ 	.short	0x0038


	//----- nvinfo : EIATTR_PARAM_CBANK
	.align		4
        /*00bc*/ 	.byte	0x04, 0x0a
        /*00be*/ 	.short	(.L_31 - .L_30)
	.align		4
.L_30:
        /*00c0*/ 	.word	index@(.nv.constant0._Z13conv2d_kernelPfS_S_iii4dim3ii)
        /*00c4*/ 	.short	0x0380
        /*00c6*/ 	.short	0x0038


	//----- nvinfo : EIATTR_SW_WAR
	.align		4
.L_31:
        /*00c8*/ 	.byte	0x04, 0x36
        /*00ca*/ 	.short	(.L_33 - .L_32)
.L_32:
        /*00cc*/ 	.word	0x00000008
.L_33:


//--------------------- .nv.callgraph             --------------------------
	.section	.nv.callgraph,"",@"SHT_CUDA_CALLGRAPH"
	.align	4
	.sectionentsize	8
	.align		4
        /*0000*/ 	.word	0x00000000
	.align		4
        /*0004*/ 	.word	0xffffffff
	.align		4
        /*0008*/ 	.word	0x00000000
	.align		4
        /*000c*/ 	.word	0xfffffffe
	.align		4
        /*0010*/ 	.word	0x00000000
	.align		4
        /*0014*/ 	.word	0xfffffffd
	.align		4
        /*0018*/ 	.word	0x00000000
	.align		4
        /*001c*/ 	.word	0xfffffffc


//--------------------- .text._Z13conv2d_kernelPfS_S_iii4dim3ii --------------------------
	.section	.text._Z13conv2d_kernelPfS_S_iii4dim3ii,"ax",@progbits
	.align	128
        .global         _Z13conv2d_kernelPfS_S_iii4dim3ii
        .type           _Z13conv2d_kernelPfS_S_iii4dim3ii,@function
        .size           _Z13conv2d_kernelPfS_S_iii4dim3ii,(.L_x_9 - _Z13conv2d_kernelPfS_S_iii4dim3ii)
        .other          _Z13conv2d_kernelPfS_S_iii4dim3ii,@"STO_CUDA_ENTRY STV_DEFAULT"
_Z13conv2d_kernelPfS_S_iii4dim3ii:
.text._Z13conv2d_kernelPfS_S_iii4dim3ii:
[----:B------:R-:W-:Y:S01]  /*0000*/  LDC R1, c[0x0][0x37c] ;  /* 0x0000df00ff017b82 */ /* 0x000fe20000000800 */
[----:B------:R-:W0:Y:S01]  /*0010*/  S2R R2, SR_TID.X ;  /* 0x0000000000027919 */ /* 0x000e220000002100 */
[----:B------:R-:W1:Y:S06]  /*0020*/  LDCU UR5, c[0x0][0x398] ;  /* 0x00007300ff0577ac */ /* 0x000e6c0008000800 */
[----:B------:R-:W2:Y:S01]  /*0030*/  LDC R0, c[0x0][0x364] ;  /* 0x0000d900ff007b82 */ /* 0x000ea20000000800 */
[----:B------:R-:W2:Y:S01]  /*0040*/  S2R R5, SR_TID.Y ;  /* 0x0000000000057919 */ /* 0x000ea20000002200 */
[----:B------:R-:W3:Y:S06]  /*0050*/  LDCU.64 UR10, c[0x0][0x358] ;  /* 0x00006b00ff0a77ac */ /* 0x000eec0008000a00 */
[----:B------:R-:W0:Y:S08]  /*0060*/  S2UR UR6, SR_CTAID.X ;  /* 0x00000000000679c3 */ /* 0x000e300000002500 */
[----:B------:R-:W0:Y:S01]  /*0070*/  LDC R3, c[0x0][0x360] ;  /* 0x0000d800ff037b82 */ /* 0x000e220000000800 */
[----:B-1----:R-:W-:-:S07]  /*0080*/  UISETP.GE.AND UP0, UPT, UR5, 0x1, UPT ;  /* 0x000000010500788c */ /* 0x002fce000bf06270 */
[----:B------:R-:W2:Y:S01]  /*0090*/  S2UR UR4, SR_CTAID.Y ;  /* 0x00000000000479c3 */ /* 0x000ea20000002600 */
[----:B0-----:R-:W-:Y:S02]  /*00a0*/  IMAD R3, R3, UR6, R2 ;  /* 0x0000000603037c24 */ /* 0x001fe4000f8e0202 */
[----:B------:R-:W-:Y:S02]  /*00b0*/  IMAD.MOV.U32 R2, RZ, RZ, RZ ;  /* 0x000000ffff027224 */ /* 0x000fe400078e00ff */
[----:B--2---:R-:W-:Y:S01]  /*00c0*/  IMAD R0, R0, UR4, R5 ;  /* 0x0000000400007c24 */ /* 0x004fe2000f8e0205 */
[----:B---3--:R-:W-:Y:S06]  /*00d0*/  BRA.U !UP0, `(.L_x_0) ;  /* 0x0000000d083c7547 */ /* 0x008fec000b800000 */
[----:B------:R-:W-:Y:S01]  /*00e0*/  UIADD3 UR4, UPT, UPT, UR5, -0x1, URZ ;  /* 0xffffffff05047890 */ /* 0x000fe2000fffe0ff */
[----:B------:R-:W-:Y:S01]  /*00f0*/  IMAD.MOV.U32 R2, RZ, RZ, RZ ;  /* 0x000000ffff027224 */ /* 0x000fe200078e00ff */
[----:B------:R-:W-:Y:S02]  /*0100*/  ULOP3.LUT UR7, UR5, 0x7, URZ, 0xc0, !UPT ;  /* 0x0000000705077892 */ /* 0x000fe4000f8ec0ff */
[----:B------:R-:W-:Y:S02]  /*0110*/  USHF.R.U32.HI UR4, URZ, 0x1, UR4 ;  /* 0x00000001ff047899 */ /* 0x000fe40008011604 */
[----:B------:R-:W-:Y:S02]  /*0120*/  UIADD3 UR6, UPT, UPT, UR7, -0x1, URZ ;  /* 0xffffffff07067890 */ /* 0x000fe4000fffe0ff */
[----:B------:R-:W-:Y:S02]  /*0130*/  ULOP3.LUT UR8, UR5, 0x3, URZ, 0xc0, !UPT ;  /* 0x0000000305087892 */ /* 0x000fe4000f8ec0ff */
[----:B------:R-:W-:Y:S01]  /*0140*/  VIADD R16, R0, -UR4 ;  /* 0x8000000400107c36 */ /* 0x000fe20008000000 */
[----:B------:R-:W-:Y:S01]  /*0150*/  ULOP3.LUT UR5, UR5, 0x7ffffff8, URZ, 0xc0, !UPT ;  /* 0x7ffffff805057892 */ /* 0x000fe2000f8ec0ff */
[----:B------:R-:W-:Y:S01]  /*0160*/  VIADD R4, R3, -UR4 ;  /* 0x8000000403047c36 */ /* 0x000fe20008000000 */
[----:B------:R-:W-:Y:S01]  /*0170*/  UISETP.GE.U32.AND UP1, UPT, UR6, 0x3, UPT ;  /* 0x000000030600788c */ /* 0x000fe2000bf26070 */
[----:B------:R-:W-:-:S10]  /*0180*/  UMOV UR4, URZ ;  /* 0x000000ff00047c82 */ /* 0x000fd40008000000 */
.L_x_7:
[----:B------:R-:W0:Y:S01]  /*0190*/  LDCU.64 UR12, c[0x0][0x398] ;  /* 0x00007300ff0c77ac */ /* 0x000e220008000a00 */
[----:B------:R-:W-:Y:S02]  /*01a0*/  VIADD R5, R16, UR4 ;  /* 0x0000000410057c36 */ /* 0x000fe40008000000 */
[----:B------:R-:W-:Y:S01]  /*01b0*/  IMAD.MOV.U32 R7, RZ, RZ, RZ ;  /* 0x000000ffff077224 */ /* 0x000fe200078e00ff */
[----:B------:R-:W1:Y:S01]  /*01c0*/  LDCU UR6, c[0x0][0x3a0] ;  /* 0x00007400ff0677ac */ /* 0x000e620008000800 */
[----:B0-----:R-:W-:Y:S01]  /*01d0*/  UISETP.GE.U32.AND UP2, UPT, UR12, 0x8, UPT ;  /* 0x000000080c00788c */ /* 0x001fe2000bf46070 */
[C---:B------:R-:W-:Y:S01]  /*01e0*/  ISETP.GE.AND P0, PT, R5.reuse, UR13, PT ;  /* 0x0000000d05007c0c */ /* 0x040fe2000bf06270 */
[----:B------:R-:W-:Y:S02]  /*01f0*/  UIMAD UR9, UR4, UR12, URZ ;  /* 0x0000000c040972a4 */ /* 0x000fe4000f8e02ff */
[----:B------:R-:W-:Y:S01]  /*0200*/  UIADD3 UR4, UPT, UPT, UR4, 0x1, URZ ;  /* 0x0000000104047890 */ /* 0x000fe2000fffe0ff */
[C---:B------:R-:W-:Y:S01]  /*0210*/  ISETP.GT.AND P0, PT, R5.reuse, -0x1, !P0 ;  /* 0xffffffff0500780c */ /* 0x040fe20004704270 */
[----:B-1----:R-:W-:-:S02]  /*0220*/  IMAD R5, R5, UR6, RZ ;  /* 0x0000000605057c24 */ /* 0x002fc4000f8e02ff */
[----:B------:R-:W-:Y:S01]  /*0230*/  UISETP.NE.AND UP0, UPT, UR4, UR12, UPT ;  /* 0x0000000c0400728c */ /* 0x000fe2000bf05270 */
[----:B------:R-:W-:Y:S10]  /*0240*/  BRA.U !UP2, `(.L_x_1) ;  /* 0x000000050a3c7547 */ /* 0x000ff4000b800000 */
[----:B------:R-:W0:Y:S01]  /*0250*/  LDC.64 R6, c[0x0][0x380] ;  /* 0x0000e000ff067b82 */ /* 0x000e220000000a00 */
[----:B------:R-:W-:Y:S01]  /*0260*/  SHF.R.S32.HI R14, RZ, 0x1f, R5 ;  /* 0x0000001fff0e7819 */ /* 0x000fe20000011405 */
[----:B------:R-:W-:Y:S01]  /*0270*/  IMAD.MOV.U32 R15, RZ, RZ, RZ ;  /* 0x000000ffff0f7224 */ /* 0x000fe200078e00ff */
[----:B------:R-:W1:Y:S05]  /*0280*/  LDCU UR6, c[0x0][0x3a0] ;  /* 0x00007400ff0677ac */ /* 0x000e6a0008000800 */
[----:B------:R-:W2:Y:S02]  /*0290*/  LDC.64 R8, c[0x0][0x388] ;  /* 0x0000e200ff087b82 */ /* 0x000ea40000000a00 */
.L_x_2:
[----:B------:R-:W-:Y:S01]  /*02a0*/  IMAD.IADD R18, R4, 0x1, R15 ;  /* 0x0000000104127824 */ /* 0x000fe200078e020f */
[----:B------:R-:W3:Y:S03]  /*02b0*/  LDC.64 R12, c[0x0][0x380] ;  /* 0x0000e000ff0c7b82 */ /* 0x000ee60000000a00 */
[C---:B------:R-:W-:Y:S01]  /*02c0*/  VIADD R17, R18.reuse, 0x1 ;  /* 0x0000000112117836 */ /* 0x040fe20000000000 */
[----:B-1----:R-:W-:-:S04]  /*02d0*/  ISETP.GE.AND P2, PT, R18, UR6, PT ;  /* 0x0000000612007c0c */ /* 0x002fc8000bf46270 */
[----:B------:R-:W1:Y:S01]  /*02e0*/  LDC.64 R10, c[0x0][0x388] ;  /* 0x0000e200ff0a7b82 */ /* 0x000e620000000a00 */
[----:B------:R-:W-:Y:S02]  /*02f0*/  ISETP.GT.AND P2, PT, R18, -0x1, !P2 ;  /* 0xffffffff1200780c */ /* 0x000fe40005744270 */
[C---:B------:R-:W-:Y:S02]  /*0300*/  ISETP.GE.AND P6, PT, R17.reuse, UR6, PT ;  /* 0x0000000611007c0c */ /* 0x040fe4000bfc6270 */
[----:B------:R-:W-:Y:S02]  /*0310*/  PLOP3.LUT P2, PT, P2, P0, PT, 0x80, 0x8 ;  /* 0x000000000008781c */ /* 0x000fe40001741070 */
[----:B------:R-:W-:-:S11]  /*0320*/  ISETP.GT.AND P6, PT, R17, -0x1, !P6 ;  /* 0xffffffff1100780c */ /* 0x000fd600077c4270 */
[----:B------:R-:W-:Y:S02]  /*0330*/  @P2 IMAD.IADD R21, R5, 0x1, R18 ;  /* 0x0000000105152824 */ /* 0x000fe400078e0212 */
[----:B------:R-:W-:Y:S02]  /*0340*/  @P2 VIADD R23, R15, UR9 ;  /* 0x000000090f172c36 */ /* 0x000fe40008000000 */
[----:B---3--:R-:W-:-:S04]  /*0350*/  @P2 IMAD.WIDE R20, R21, 0x4, R12 ;  /* 0x0000000415142825 */ /* 0x008fc800078e020c */
[----:B-1----:R-:W-:Y:S01]  /*0360*/  @P2 IMAD.WIDE.U32 R22, R23, 0x4, R10 ;  /* 0x0000000417162825 */ /* 0x002fe200078e000a */
[----:B------:R-:W-:Y:S01]  /*0370*/  IADD3 R11, P3, PT, R15, UR9, RZ ;  /* 0x000000090f0b7c10 */ /* 0x000fe2000ff7e0ff */
[----:B------:R-:W3:Y:S04]  /*0380*/  @P2 LDG.E R21, desc[UR10][R20.64] ;  /* 0x0000000a14152981 */ /* 0x000ee8000c1e1900 */
[----:B------:R-:W3:Y:S01]  /*0390*/  @P2 LDG.E R22, desc[UR10][R22.64] ;  /* 0x0000000a16162981 */ /* 0x000ee2000c1e1900 */
[----:B------:R-:W-:Y:S01]  /*03a0*/  IADD3 R13, P1, PT, R5, R18, RZ ;  /* 0x00000012050d7210 */ /* 0x000fe20007f3e0ff */
[----:B------:R-:W-:Y:S01]  /*03b0*/  IMAD.X R24, RZ, RZ, RZ, P3 ;  /* 0x000000ffff187224 */ /* 0x000fe200018e06ff */
[----:B------:R-:W-:Y:S01]  /*03c0*/  PLOP3.LUT P6, PT, P6, P0, PT, 0x80, 0x8 ;  /* 0x000000000008781c */ /* 0x000fe200037c1070 */
[----:B------:R-:W-:Y:S01]  /*03d0*/  VIADD R17, R18, 0x2 ;  /* 0x0000000212117836 */ /* 0x000fe20000000000 */
[----:B--2---:R-:W-:-:S02]  /*03e0*/  LEA R10, P4, R11, R8, 0x2 ;  /* 0x000000080b0a7211 */ /* 0x004fc400078810ff */
[----:B------:R-:W-:Y:S02]  /*03f0*/  LEA.HI.X.SX32 R26, R18, R14, 0x1, P1 ;  /* 0x0000000e121a7211 */ /* 0x000fe400008f0eff */
[----:B0-----:R-:W-:Y:S02]  /*0400*/  LEA R12, P3, R13, R6, 0x2 ;  /* 0x000000060d0c7211 */ /* 0x001fe400078610ff */
[----:B------:R-:W-:Y:S02]  /*0410*/  LEA.HI.X R11, R11, R9, R24, 0x2, P4 ;  /* 0x000000090b0b7211 */ /* 0x000fe400020f1418 */
[----:B------:R-:W-:Y:S02]  /*0420*/  LEA.HI.X R13, R13, R7, R26, 0x2, P3 ;  /* 0x000000070d0d7211 */ /* 0x000fe400018f141a */
[C---:B------:R-:W-:Y:S01]  /*0430*/  ISETP.GE.AND P1, PT, R17.reuse, UR6, PT ;  /* 0x0000000611007c0c */ /* 0x040fe2000bf26270 */
[----:B------:R-:W2:Y:S03]  /*0440*/  @P6 LDG.E R20, desc[UR10][R10.64+0x4] ;  /* 0x0000040a0a146981 */ /* 0x000ea6000c1e1900 */
[----:B------:R-:W-:Y:S01]  /*0450*/  ISETP.GT.AND P1, PT, R17, -0x1, !P1 ;  /* 0xffffffff1100780c */ /* 0x000fe20004f24270 */
[----:B------:R-:W2:Y:S03]  /*0460*/  @P6 LDG.E R23, desc[UR10][R12.64+0x4] ;  /* 0x0000040a0c176981 */ /* 0x000ea6000c1e1900 */
[----:B------:R-:W-:-:S13]  /*0470*/  PLOP3.LUT P1, PT, P1, P0, PT, 0x80, 0x8 ;  /* 0x000000000008781c */ /* 0x000fda0000f21070 */
[----:B------:R-:W4:Y:S04]  /*0480*/  @P1 LDG.E R19, desc[UR10][R12.64+0x8] ;  /* 0x0000080a0c131981 */ /* 0x000f28000c1e1900 */
[----:B------:R-:W4:Y:S01]  /*0490*/  @P1 LDG.E R17, desc[UR10][R10.64+0x8] ;  /* 0x0000080a0a111981 */ /* 0x000f22000c1e1900 */
[C---:B------:R-:W-:Y:S02]  /*04a0*/  VIADD R24, R18.reuse, 0x3 ;  /* 0x0000000312187836 */ /* 0x040fe40000000000 */
[----:B---3--:R-:W-:Y:S01]  /*04b0*/  @P2 FFMA R2, R21, R22, R2 ;  /* 0x0000001615022223 */ /* 0x008fe20000000002 */
[----:B------:R-:W-:Y:S02]  /*04c0*/  VIADD R21, R18, 0x4 ;  /* 0x0000000412157836 */ /* 0x000fe40000000000 */
[----:B------:R-:W-:Y:S01]  /*04d0*/  ISETP.GE.AND P2, PT, R24, UR6, PT ;  /* 0x0000000618007c0c */ /* 0x000fe2000bf46270 */
[----:B------:R-:W-:-:S02]  /*04e0*/  VIADD R22, R18, 0x5 ;  /* 0x0000000512167836 */ /* 0x000fc40000000000 */
[C---:B------:R-:W-:Y:S02]  /*04f0*/  ISETP.GE.AND P4, PT, R21.reuse, UR6, PT ;  /* 0x0000000615007c0c */ /* 0x040fe4000bf86270 */
[----:B------:R-:W-:Y:S01]  /*0500*/  ISETP.GT.AND P2, PT, R24, -0x1, !P2 ;  /* 0xffffffff1800780c */ /* 0x000fe20005744270 */
[----:B------:R-:W-:Y:S01]  /*0510*/  VIADD R24, R18, 0x6 ;  /* 0x0000000612187836 */ /* 0x000fe20000000000 */
[----:B------:R-:W-:Y:S02]  /*0520*/  ISETP.GE.AND P3, PT, R22, UR6, PT ;  /* 0x0000000616007c0c */ /* 0x000fe4000bf66270 */
[----:B------:R-:W-:Y:S02]  /*0530*/  ISETP.GT.AND P4, PT, R21, -0x1, !P4 ;  /* 0xffffffff1500780c */ /* 0x000fe40006784270 */
[----:B------:R-:W-:Y:S01]  /*0540*/  PLOP3.LUT P2, PT, P2, P0, PT, 0x80, 0x8 ;  /* 0x000000000008781c */ /* 0x000fe20001741070 */
[----:B------:R-:W-:Y:S01]  /*0550*/  VIADD R18, R18, 0x7 ;  /* 0x0000000712127836 */ /* 0x000fe20000000000 */
[----:B------:R-:W-:-:S02]  /*0560*/  ISETP.GE.AND P5, PT, R24, UR6, PT ;  /* 0x0000000618007c0c */ /* 0x000fc4000bfa6270 */
[----:B------:R-:W-:Y:S02]  /*0570*/  ISETP.GT.AND P3, PT, R22, -0x1, !P3 ;  /* 0xffffffff1600780c */ /* 0x000fe40005f64270 */
[----:B------:R-:W-:Y:S01]  /*0580*/  PLOP3.LUT P4, PT, P4, P0, PT, 0x80, 0x8 ;  /* 0x000000000008781c */ /* 0x000fe20002781070 */
[----:B--2---:R-:W-:Y:S01]  /*0590*/  @P6 FFMA R2, R23, R20, R2 ;  /* 0x0000001417026223 */ /* 0x004fe20000000002 */
[----:B------:R-:W-:Y:S02]  /*05a0*/  ISETP.GT.AND P5, PT, R24, -0x1, !P5 ;  /* 0xffffffff1800780c */ /* 0x000fe40006fa4270 */
[C---:B------:R-:W-:Y:S02]  /*05b0*/  ISETP.GE.AND P6, PT, R18.reuse, UR6, PT ;  /* 0x0000000612007c0c */ /* 0x040fe4000bfc6270 */
[----:B------:R-:W-:Y:S01]  /*05c0*/  PLOP3.LUT P3, PT, P3, P0, PT, 0x80, 0x8 ;  /* 0x000000000008781c */ /* 0x000fe20001f61070 */
[----:B------:R-:W2:Y:S01]  /*05d0*/  @P2 LDG.E R21, desc[UR10][R12.64+0xc] ;  /* 0x00000c0a0c152981 */ /* 0x000ea2000c1e1900 */
[----:B------:R-:W-:-:S02]  /*05e0*/  ISETP.GT.AND P6, PT, R18, -0x1, !P6 ;  /* 0xffffffff1200780c */ /* 0x000fc400077c4270 */
[----:B------:R-:W-:Y:S01]  /*05f0*/  PLOP3.LUT P5, PT, P5, P0, PT, 0x80, 0x8 ;  /* 0x000000000008781c */ /* 0x000fe20002fa1070 */
[----:B------:R-:W2:Y:S01]  /*0600*/  @P2 LDG.E R18, desc[UR10][R10.64+0xc] ;  /* 0x00000c0a0a122981 */ /* 0x000ea2000c1e1900 */
[----:B------:R-:W-:-:S03]  /*0610*/  PLOP3.LUT P6, PT, P6, P0, PT, 0x80, 0x8 ;  /* 0x000000000008781c */ /* 0x000fc600037c1070 */
[----:B------:R-:W3:Y:S04]  /*0620*/  @P4 LDG.E R23, desc[UR10][R12.64+0x10] ;  /* 0x0000100a0c174981 */ /* 0x000ee8000c1e1900 */
[----:B------:R-:W3:Y:S01]  /*0630*/  @P4 LDG.E R20, desc[UR10][R10.64+0x10] ;  /* 0x0000100a0a144981 */ /* 0x000ee2000c1e1900 */
[----:B----4-:R-:W-:-:S03]  /*0640*/  @P1 FFMA R2, R19, R17, R2 ;  /* 0x0000001113021223 */ /* 0x010fc60000000002 */
[----:B------:R-:W4:Y:S04]  /*0650*/  @P3 LDG.E R25, desc[UR10][R12.64+0x14] ;  /* 0x0000140a0c193981 */ /* 0x000f28000c1e1900 */
[----:B------:R-:W4:Y:S04]  /*0660*/  @P3 LDG.E R22, desc[UR10][R10.64+0x14] ;  /* 0x0000140a0a163981 */ /* 0x000f28000c1e1900 */
[----:B------:R-:W5:Y:S04]  /*0670*/  @P5 LDG.E R17, desc[UR10][R12.64+0x18] ;  /* 0x0000180a0c115981 */ /* 0x000f68000c1e1900 */
[----:B------:R-:W5:Y:S04]  /*0680*/  @P5 LDG.E R19, desc[UR10][R10.64+0x18] ;  /* 0x0000180a0a135981 */ /* 0x000f68000c1e1900 */
[----:B------:R-:W5:Y:S04]  /*0690*/  @P6 LDG.E R27, desc[UR10][R12.64+0x1c] ;  /* 0x00001c0a0c1b6981 */ /* 0x000f68000c1e1900 */
[----:B------:R-:W5:Y:S01]  /*06a0*/  @P6 LDG.E R24, desc[UR10][R10.64+0x1c] ;  /* 0x00001c0a0a186981 */ /* 0x000f62000c1e1900 */
[----:B------:R-:W-:-:S05]  /*06b0*/  VIADD R15, R15, 0x8 ;  /* 0x000000080f0f7836 */ /* 0x000fca0000000000 */
[----:B------:R-:W-:Y:S01]  /*06c0*/  ISETP.NE.AND P1, PT, R15, UR5, PT ;  /* 0x000000050f007c0c */ /* 0x000fe2000bf25270 */
[----:B--2---:R-:W-:-:S04]  /*06d0*/  @P2 FFMA R2, R21, R18, R2 ;  /* 0x0000001215022223 */ /* 0x004fc80000000002 */
[----:B---3--:R-:W-:-:S04]  /*06e0*/  @P4 FFMA R2, R23, R20, R2 ;  /* 0x0000001417024223 */ /* 0x008fc80000000002 */
[----:B----4-:R-:W-:-:S04]  /*06f0*/  @P3 FFMA R2, R25, R22, R2 ;  /* 0x0000001619023223 */ /* 0x010fc80000000002 */
[----:B-----5:R-:W-:-:S04]  /*0700*/  @P5 FFMA R2, R17, R19, R2 ;  /* 0x0000001311025223 */ /* 0x020fc80000000002 */
[----:B------:R-:W-:Y:S01]  /*0710*/  @P6 FFMA R2, R27, R24, R2 ;  /* 0x000000181b026223 */ /* 0x000fe20000000002 */
[----:B------:R-:W-:Y:S06]  /*0720*/  @P1 BRA `(.L_x_2) ;  /* 0xfffffff800dc1947 */ /* 0x000fec000383ffff */
[----:B------:R-:W-:-:S07]  /*0730*/  IMAD.U32 R7, RZ, RZ, UR5 ;  /* 0x00000005ff077e24 */ /* 0x000fce000f8e00ff */
.L_x_1:
[----:B------:R-:W-:-:S09]  /*0740*/  UISETP.NE.AND UP2, UPT, UR7, URZ, UPT ;  /* 0x000000ff0700728c */ /* 0x000fd2000bf45270 */
[----:B------:R-:W-:Y:S05]  /*0750*/  BRA.U !UP2, `(.L_x_3) ;  /* 0x000000050a987547 */ /* 0x000fea000b800000 */
[----:B------:R-:W-:Y:S01]  /*0760*/  UISETP.NE.AND UP2, UPT, UR8, URZ, UPT ;  /* 0x000000ff0800728c */ /* 0x000fe2000bf45270 */
[----:B------:R-:W-:Y:S10]  /*0770*/  BRA.U !UP1, `(.L_x_4) ;  /* 0x0000000109b87547 */ /* 0x000ff4000b800000 */
[----:B------:R-:W-:Y:S01]  /*0780*/  IMAD.IADD R18, R4, 0x1, R7 ;  /* 0x0000000104127824 */ /* 0x000fe200078e0207 */
[----:B------:R-:W0:Y:S01]  /*0790*/  LDC.64 R14, c[0x0][0x380] ;  /* 0x0000e000ff0e7b82 */ /* 0x000e220000000a00 */
[----:B------:R-:W-:Y:S02]  /*07a0*/  SHF.R.S32.HI R17, RZ, 0x1f, R5 ;  /* 0x0000001fff117819 */ /* 0x000fe40000011405 */
[C---:B------:R-:W-:Y:S01]  /*07b0*/  VIADD R20, R18.reuse, 0x1 ;  /* 0x0000000112147836 */ /* 0x040fe20000000000 */
[C---:B------:R-:W-:Y:S01]  /*07c0*/  ISETP.GE.AND P1, PT, R18.reuse, UR6, PT ;  /* 0x0000000612007c0c */ /* 0x040fe2000bf26270 */
[C---:B------:R-:W-:Y:S01]  /*07d0*/  VIADD R21, R18.reuse, 0x2 ;  /* 0x0000000212157836 */ /* 0x040fe20000000000 */
[----:B------:R-:W-:Y:S01]  /*07e0*/  IADD3 R6, P2, PT, R5, R18, RZ ;  /* 0x0000001205067210 */ /* 0x000fe20007f5e0ff */
[C---:B------:R-:W-:Y:S01]  /*07f0*/  VIADD R22, R18.reuse, 0x3 ;  /* 0x0000000312167836 */ /* 0x040fe20000000000 */
[C---:B------:R-:W-:Y:S01]  /*0800*/  ISETP.GT.AND P1, PT, R18.reuse, -0x1, !P1 ;  /* 0xffffffff1200780c */ /* 0x040fe20004f24270 */
[----:B------:R-:W1:Y:S01]  /*0810*/  LDC.64 R12, c[0x0][0x388] ;  /* 0x0000e200ff0c7b82 */ /* 0x000e620000000a00 */
[----:B------:R-:W-:-:S02]  /*0820*/  LEA.HI.X.SX32 R17, R18, R17, 0x1, P2 ;  /* 0x0000001112117211 */ /* 0x000fc400010f0eff */
[----:B------:R-:W-:Y:S02]  /*0830*/  PLOP3.LUT P1, PT, P1, P0, PT, 0x80, 0x8 ;  /* 0x000000000008781c */ /* 0x000fe40000f21070 */
[C---:B------:R-:W-:Y:S02]  /*0840*/  ISETP.GE.AND P2, PT, R20.reuse, UR6, PT ;  /* 0x0000000614007c0c */ /* 0x040fe4000bf46270 */
[C---:B------:R-:W-:Y:S01]  /*0850*/  ISETP.GE.AND P4, PT, R21.reuse, UR6, PT ;  /* 0x0000000615007c0c */ /* 0x040fe2000bf86270 */
[----:B------:R-:W2:Y:S01]  /*0860*/  LDC.64 R8, c[0x0][0x388] ;  /* 0x0000e200ff087b82 */ /* 0x000ea20000000a00 */
[----:B------:R-:W-:Y:S02]  /*0870*/  ISETP.GT.AND P2, PT, R20, -0x1, !P2 ;  /* 0xffffffff1400780c */ /* 0x000fe40005744270 */
[----:B------:R-:W-:Y:S02]  /*0880*/  ISETP.GE.AND P3, PT, R22, UR6, PT ;  /* 0x0000000616007c0c */ /* 0x000fe4000bf66270 */
[----:B------:R-:W-:-:S02]  /*0890*/  ISETP.GT.AND P4, PT, R21, -0x1, !P4 ;  /* 0xffffffff1500780c */ /* 0x000fc40006784270 */
[----:B------:R-:W-:Y:S01]  /*08a0*/  PLOP3.LUT P2, PT, P2, P0, PT, 0x80, 0x8 ;  /* 0x000000000008781c */ /* 0x000fe20001741070 */
[----:B------:R-:W3:Y:S01]  /*08b0*/  LDC.64 R10, c[0x0][0x380] ;  /* 0x0000e000ff0a7b82 */ /* 0x000ee20000000a00 */
[----:B------:R-:W-:Y:S01]  /*08c0*/  @P1 IMAD.IADD R19, R5, 0x1, R18 ;  /* 0x0000000105131824 */ /* 0x000fe200078e0212 */
[----:B------:R-:W-:Y:S02]  /*08d0*/  IADD3 R18, P5, PT, R7, UR9, RZ ;  /* 0x0000000907127c10 */ /* 0x000fe4000ffbe0ff */
[----:B------:R-:W-:Y:S01]  /*08e0*/  ISETP.GT.AND P3, PT, R22, -0x1, !P3 ;  /* 0xffffffff1600780c */ /* 0x000fe20005f64270 */
[----:B0-----:R-:W-:Y:S01]  /*08f0*/  @P1 IMAD.WIDE R14, R19, 0x4, R14 ;  /* 0x00000004130e1825 */ /* 0x001fe200078e020e */
[----:B------:R-:W-:Y:S02]  /*0900*/  PLOP3.LUT P4, PT, P4, P0, PT, 0x80, 0x8 ;  /* 0x000000000008781c */ /* 0x000fe40002781070 */
[----:B------:R-:W-:Y:S01]  /*0910*/  PLOP3.LUT P3, PT, P3, P0, PT, 0x80, 0x8 ;  /* 0x000000000008781c */ /* 0x000fe20001f61070 */
[----:B------:R-:W-:-:S02]  /*0920*/  @P1 VIADD R19, R7, UR9 ;  /* 0x0000000907131c36 */ /* 0x000fc40008000000 */
[----:B------:R-:W-:Y:S01]  /*0930*/  IMAD.X R20, RZ, RZ, RZ, P5 ;  /* 0x000000ffff147224 */ /* 0x000fe200028e06ff */
[----:B------:R-:W4:Y:S01]  /*0940*/  @P1 LDG.E R15, desc[UR10][R14.64] ;  /* 0x0000000a0e0f1981 */ /* 0x000f22000c1e1900 */
[----:B-1----:R-:W-:Y:S01]  /*0950*/  @P1 IMAD.WIDE.U32 R12, R19, 0x4, R12 ;  /* 0x00000004130c1825 */ /* 0x002fe200078e000c */
[----:B--2---:R-:W-:-:S05]  /*0960*/  LEA R8, P6, R18, R8, 0x2 ;  /* 0x0000000812087211 */ /* 0x004fca00078c10ff */
[----:B------:R-:W4:Y:S01]  /*0970*/  @P1 LDG.E R12, desc[UR10][R12.64] ;  /* 0x0000000a0c0c1981 */ /* 0x000f22000c1e1900 */
[----:B------:R-:W-:Y:S02]  /*0980*/  LEA.HI.X R9, R18, R9, R20, 0x2, P6 ;  /* 0x0000000912097211 */ /* 0x000fe400030f1414 */
[----:B---3--:R-:W-:-:S03]  /*0990*/  LEA R10, P5, R6, R10, 0x2 ;  /* 0x0000000a060a7211 */ /* 0x008fc600078a10ff */
[----:B------:R-:W2:Y:S01]  /*09a0*/  @P4 LDG.E R18, desc[UR10][R8.64+0x8] ;  /* 0x0000080a08124981 */ /* 0x000ea2000c1e1900 */
[----:B------:R-:W-:-:S03]  /*09b0*/  LEA.HI.X R11, R6, R11, R17, 0x2, P5 ;  /* 0x0000000b060b7211 */ /* 0x000fc600028f1411 */
[----:B------:R-:W3:Y:S04]  /*09c0*/  @P3 LDG.E R20, desc[UR10][R8.64+0xc] ;  /* 0x00000c0a08143981 */ /* 0x000ee8000c1e1900 */
[----:B------:R-:W5:Y:S04]  /*09d0*/  @P2 LDG.E R17, desc[UR10][R10.64+0x4] ;  /* 0x0000040a0a112981 */ /* 0x000f68000c1e1900 */
[----:B------:R-:W5:Y:S04]  /*09e0*/  @P2 LDG.E R6, desc[UR10][R8.64+0x4] ;  /* 0x0000040a08062981 */ /* 0x000f68000c1e1900 */
[----:B------:R-:W2:Y:S04]  /*09f0*/  @P4 LDG.E R19, desc[UR10][R10.64+0x8] ;  /* 0x0000080a0a134981 */ /* 0x000ea8000c1e1900 */
[----:B------:R-:W3:Y:S01]  /*0a00*/  @P3 LDG.E R21, desc[UR10][R10.64+0xc] ;  /* 0x00000c0a0a153981 */ /* 0x000ee2000c1e1900 */
[----:B------:R-:W-:-:S02]  /*0a10*/  VIADD R7, R7, 0x4 ;  /* 0x0000000407077836 */ /* 0x000fc40000000000 */
[----:B----4-:R-:W-:-:S04]  /*0a20*/  @P1 FFMA R2, R15, R12, R2 ;  /* 0x0000000c0f021223 */ /* 0x010fc80000000002 */
[----:B-----5:R-:W-:-:S04]  /*0a30*/  @P2 FFMA R2, R17, R6, R2 ;  /* 0x0000000611022223 */ /* 0x020fc80000000002 */
[----:B--2---:R-:W-:-:S04]  /*0a40*/  @P4 FFMA R2, R19, R18, R2 ;  /* 0x0000001213024223 */ /* 0x004fc80000000002 */
[----:B---3--:R-:W-:-:S07]  /*0a50*/  @P3 FFMA R2, R21, R20, R2 ;  /* 0x0000001415023223 */ /* 0x008fce0000000002 */
.L_x_4:
[----:B------:R-:W-:Y:S05]  /*0a60*/  BRA.U !UP2, `(.L_x_3) ;  /* 0x000000010ad47547 */ /* 0x000fea000b800000 */
[----:B------:R-:W0:Y:S01]  /*0a70*/  LDCU UR12, c[0x0][0x398] ;  /* 0x00007300ff0c77ac */ /* 0x000e220008000800 */
[----:B------:R-:W-:Y:S02]  /*0a80*/  UISETP.NE.AND UP2, UPT, UR8, 0x1, UPT ;  /* 0x000000010800788c */ /* 0x000fe4000bf45270 */
[----:B0-----:R-:W-:-:S07]  /*0a90*/  ULOP3.LUT UP3, URZ, UR12, 0x1, URZ, 0xc0, !UPT ;  /* 0x000000010cff7892 */ /* 0x001fce000f86c0ff */
[----:B------:R-:W-:Y:S05]  /*0aa0*/  BRA.U !UP2, `(.L_x_5) ;  /* 0x000000010a807547 */ /* 0x000fea000b800000 */
[----:B------:R-:W-:Y:S01]  /*0ab0*/  IMAD.IADD R18, R4, 0x1, R7 ;  /* 0x0000000104127824 */ /* 0x000fe200078e0207 */
[----:B------:R-:W0:Y:S03]  /*0ac0*/  LDC.64 R14, c[0x0][0x380] ;  /* 0x0000e000ff0e7b82 */ /* 0x000e260000000a00 */
[C---:B------:R-:W-:Y:S01]  /*0ad0*/  VIADD R6, R18.reuse, 0x1 ;  /* 0x0000000112067836 */ /* 0x040fe20000000000 */
[----:B------:R-:W-:-:S04]  /*0ae0*/  ISETP.GE.AND P2, PT, R18, UR6, PT ;  /* 0x0000000612007c0c */ /* 0x000fc8000bf46270 */
[----:B------:R-:W-:Y:S01]  /*0af0*/  ISETP.GE.AND P1, PT, R6, UR6, PT ;  /* 0x0000000606007c0c */ /* 0x000fe2000bf26270 */
[----:B------:R-:W1:Y:S01]  /*0b00*/  LDC.64 R8, c[0x0][0x380] ;  /* 0x0000e000ff087b82 */ /* 0x000e620000000a00 */
[----:B------:R-:W-:Y:S02]  /*0b10*/  ISETP.GT.AND P2, PT, R18, -0x1, !P2 ;  /* 0xffffffff1200780c */ /* 0x000fe40005744270 */
[----:B------:R-:W-:Y:S02]  /*0b20*/  ISETP.GT.AND P1, PT, R6, -0x1, !P1 ;  /* 0xffffffff0600780c */ /* 0x000fe40004f24270 */
[----:B------:R-:W-:Y:S02]  /*0b30*/  PLOP3.LUT P2, PT, P2, P0, PT, 0x80, 0x8 ;  /* 0x000000000008781c */ /* 0x000fe40001741070 */
[----:B------:R-:W-:Y:S01]  /*0b40*/  PLOP3.LUT P1, PT, P1, P0, PT, 0x80, 0x8 ;  /* 0x000000000008781c */ /* 0x000fe20000f21070 */
[----:B------:R-:W2:Y:S08]  /*0b50*/  LDC.64 R12, c[0x0][0x388] ;  /* 0x0000e200ff0c7b82 */ /* 0x000eb00000000a00 */
[----:B------:R-:W3:Y:S02]  /*0b60*/  LDC.64 R10, c[0x0][0x388] ;  /* 0x0000e200ff0a7b82 */ /* 0x000ee40000000a00 */
[----:B------:R-:W-:-:S02]  /*0b70*/  @P2 IMAD.IADD R17, R5, 0x1, R18 ;  /* 0x0000000105112824 */ /* 0x000fc400078e0212 */
[----:B------:R-:W-:Y:S02]  /*0b80*/  @P1 SHF.R.S32.HI R19, RZ, 0x1f, R5 ;  /* 0x0000001fff131819 */ /* 0x000fe40000011405 */
[----:B------:R-:W-:Y:S01]  /*0b90*/  @P1 IADD3 R6, P3, PT, R5, R18, RZ ;  /* 0x0000001205061210 */ /* 0x000fe20007f7e0ff */
[----:B0-----:R-:W-:Y:S01]  /*0ba0*/  @P2 IMAD.WIDE R14, R17, 0x4, R14 ;  /* 0x00000004110e2825 */ /* 0x001fe200078e020e */
[C---:B------:R-:W-:Y:S02]  /*0bb0*/  @P1 IADD3 R20, P4, PT, R7.reuse, UR9, RZ ;  /* 0x0000000907141c10 */ /* 0x040fe4000ff9e0ff */
[----:B------:R-:W-:Y:S01]  /*0bc0*/  @P1 LEA.HI.X.SX32 R18, R18, R19, 0x1, P3 ;  /* 0x0000001312121211 */ /* 0x000fe200018f0eff */
[----:B------:R-:W-:Y:S01]  /*0bd0*/  @P2 VIADD R19, R7, UR9 ;  /* 0x0000000907132c36 */ /* 0x000fe20008000000 */
[C---:B-1----:R-:W-:Y:S01]  /*0be0*/  @P1 LEA R8, P3, R6.reuse, R8, 0x2 ;  /* 0x0000000806081211 */ /* 0x042fe200078610ff */
[----:B------:R-:W-:Y:S01]  /*0bf0*/  @P1 IMAD.X R17, RZ, RZ, RZ, P4 ;  /* 0x000000ffff111224 */ /* 0x000fe200020e06ff */
[----:B------:R-:W4:Y:S01]  /*0c00*/  @P2 LDG.E R15, desc[UR10][R14.64] ;  /* 0x0000000a0e0f2981 */ /* 0x000f22000c1e1900 */
[----:B--2---:R-:W-:Y:S01]  /*0c10*/  @P2 IMAD.WIDE.U32 R12, R19, 0x4, R12 ;  /* 0x00000004130c2825 */ /* 0x004fe200078e000c */
[----:B------:R-:W-:-:S05]  /*0c20*/  @P1 LEA.HI.X R9, R6, R9, R18, 0x2, P3 ;  /* 0x0000000906091211 */ /* 0x000fca00018f1412 */
[----:B------:R-:W4:Y:S01]  /*0c30*/  @P2 LDG.E R13, desc[UR10][R12.64] ;  /* 0x0000000a0c0d2981 */ /* 0x000f22000c1e1900 */
[----:B---3--:R-:W-:-:S03]  /*0c40*/  @P1 LEA R10, P4, R20, R10, 0x2 ;  /* 0x0000000a140a1211 */ /* 0x008fc600078810ff */
[----:B------:R-:W2:Y:S01]  /*0c50*/  @P1 LDG.E R9, desc[UR10][R8.64+0x4] ;  /* 0x0000040a08091981 */ /* 0x000ea2000c1e1900 */
[----:B------:R-:W-:-:S05]  /*0c60*/  @P1 LEA.HI.X R11, R20, R11, R17, 0x2, P4 ;  /* 0x0000000b140b1211 */ /* 0x000fca00020f1411 */
[----:B------:R-:W2:Y:S01]  /*0c70*/  @P1 LDG.E R10, desc[UR10][R10.64+0x4] ;  /* 0x0000040a0a0a1981 */ /* 0x000ea2000c1e1900 */
[----:B------:R-:W-:Y:S02]  /*0c80*/  VIADD R7, R7, 0x2 ;  /* 0x0000000207077836 */ /* 0x000fe40000000000 */
[----:B----4-:R-:W-:-:S04]  /*0c90*/  @P2 FFMA R2, R13, R15, R2 ;  /* 0x0000000f0d022223 */ /* 0x010fc80000000002 */
[----:B--2---:R-:W-:-:S07]  /*0ca0*/  @P1 FFMA R2, R9, R10, R2 ;  /* 0x0000000a09021223 */ /* 0x004fce0000000002 */
.L_x_5:
[----:B------:R-:W-:Y:S05]  /*0cb0*/  BRA.U !UP3, `(.L_x_3) ;  /* 0x000000010b407547 */ /* 0x000fea000b800000 */
[----:B------:R-:W-:Y:S01]  /*0cc0*/  IMAD.IADD R6, R4, 0x1, R7 ;  /* 0x0000000104067824 */ /* 0x000fe200078e0207 */
[----:B------:R-:W-:Y:S01]  /*0cd0*/  BSSY.RECONVERGENT B0, `(.L_x_3) ;  /* 0x000000e000007945 */ /* 0x000fe20003800200 */
[----:B------:R-:W-:Y:S02]  /*0ce0*/  VIADD R11, R7, UR9 ;  /* 0x00000009070b7c36 */ /* 0x000fe40008000000 */
[----:B------:R-:W-:Y:S01]  /*0cf0*/  IMAD.IADD R5, R5, 0x1, R6 ;  /* 0x0000000105057824 */ /* 0x000fe200078e0206 */
[----:B------:R-:W-:-:S04]  /*0d00*/  ISETP.GE.AND P1, PT, R6, UR6, PT ;  /* 0x0000000606007c0c */ /* 0x000fc8000bf26270 */
[----:B------:R-:W-:-:S04]  /*0d10*/  ISETP.GT.AND P1, PT, R6, -0x1, !P1 ;  /* 0xffffffff0600780c */ /* 0x000fc80004f24270 */
[----:B------:R-:W-:-:S13]  /*0d20*/  PLOP3.LUT P1, PT, P1, P0, PT, 0x80, 0x8 ;  /* 0x000000000008781c */ /* 0x000fda0000f21070 */
[----:B------:R-:W-:Y:S05]  /*0d30*/  @!P1 BRA `(.L_x_6) ;  /* 0x00000000001c9947 */ /* 0x000fea0003800000 */
[----:B------:R-:W0:Y:S08]  /*0d40*/  LDC.64 R6, c[0x0][0x380] ;  /* 0x0000e000ff067b82 */ /* 0x000e300000000a00 */
[----:B------:R-:W1:Y:S01]  /*0d50*/  LDC.64 R8, c[0x0][0x388] ;  /* 0x0000e200ff087b82 */ /* 0x000e620000000a00 */
[----:B0-----:R-:W-:-:S06]  /*0d60*/  IMAD.WIDE R6, R5, 0x4, R6 ;  /* 0x0000000405067825 */ /* 0x001fcc00078e0206 */
[----:B------:R-:W2:Y:S01]  /*0d70*/  LDG.E R7, desc[UR10][R6.64] ;  /* 0x0000000a06077981 */ /* 0x000ea2000c1e1900 */
[----:B-1----:R-:W-:-:S06]  /*0d80*/  IMAD.WIDE.U32 R8, R11, 0x4, R8 ;  /* 0x000000040b087825 */ /* 0x002fcc00078e0008 */
[----:B------:R-:W2:Y:S02]  /*0d90*/  LDG.E R8, desc[UR10][R8.64] ;  /* 0x0000000a08087981 */ /* 0x000ea4000c1e1900 */
[----:B--2---:R-:W-:-:S07]  /*0da0*/  FFMA R2, R7, R8, R2 ;  /* 0x0000000807027223 */ /* 0x004fce0000000002 */
.L_x_6:
[----:B------:R-:W-:Y:S05]  /*0db0*/  BSYNC.RECONVERGENT B0 ;  /* 0x0000000000007941 */ /* 0x000fea0003800200 */
.L_x_3:
[----:B------:R-:W-:Y:S05]  /*0dc0*/  BRA.U UP0, `(.L_x_7) ;  /* 0xfffffff100f07547 */ /* 0x000fea000b83ffff */
.L_x_0:
[----:B------:R-:W0:Y:S01]  /*0dd0*/  LDC.64 R4, c[0x0][0x390] ;  /* 0x0000e400ff047b82 */ /* 0x000e220000000a00 */
[----:B------:R-:W1:Y:S02]  /*0de0*/  LDCU UR6, c[0x0][0x3a0] ;  /* 0x00007400ff0677ac */ /* 0x000e640008000800 */
[----:B-1----:R-:W-:-:S04]  /*0df0*/  IMAD R3, R0, UR6, R3 ;  /* 0x0000000600037c24 */ /* 0x002fc8000f8e0203 */
[----:B0-----:R-:W-:-:S05]  /*0e00*/  IMAD.WIDE R4, R3, 0x4, R4 ;  /* 0x0000000403047825 */ /* 0x001fca00078e0204 */
[----:B------:R-:W-:Y:S01]  /*0e10*/  STG.E desc[UR10][R4.64], R2 ;  /* 0x0000000204007986 */ /* 0x000fe2000c10190a */
[----:B------:R-:W-:Y:S05]  /*0e20*/  EXIT ;  /* 0x000000000000794d */ /* 0x000fea0003800000 */
.L_x_8:
[----:B------:R-:W-:-:S00]  /*0e30*/  BRA `(.L_x_8) ;  /* 0xfffffffc00fc7947 */ /* 0x000fc0000383ffff */
[----:B------:R-:W-:-:S00]  /*0e40*/  NOP ;  /* 0x0000000000007918 */ /* 0x000fc00000000000 */
        /* <DEDUP_REMOVED lines=11> */
.L_x_9:


//--------------------- .nv.shared.reserved.0     --------------------------
	.section	.nv.shared.reserved.0,"aw",@nobits
	.weak		__nv_reservedSMEM_offset_0_alias
	.size		__nv_reservedSMEM_offset_0_alias, 0, 64
	.other		__nv_reservedSMEM_offset_0_alias,@"STO_CUDA_RESERVED_SHARED STV_DEFAULT"
__nv_reservedSMEM_offset_0_alias:
	.zero		0
	.zero		64


//--------------------- .nv.constant0._Z13conv2d_kernelPfS_S_iii4dim3ii --------------------------
	.section	.nv.constant0._Z13conv2d_kernelPfS_S_iii4dim3ii,"a",@progbits
	.sectionflags	@""
	.align	4
.nv.constant0._Z13conv2d_kernelPfS_S_iii4dim3ii:
	.zero		952


//--------------------- SYMBOLS --------------------------

	.type		.nv.reservedSmem.offset0,@object
	.size		.nv.reservedSmem.offset0,0x4
